	.headerflags	@"EF_CUDA_TEXMODE_UNIFIED EF_CUDA_64BIT_ADDRESS EF_CUDA_ACCELERATORS EF_CUDA_SM90 EF_CUDA_VIRTUAL_SM(EF_CUDA_SM90)"
	.elftype	@"ET_EXEC"


//--------------------- .nv.info                  --------------------------
	.section	.nv.info,"",@"SHT_CUDA_INFO"
	.align	4


	//----- nvinfo : EIATTR_REGCOUNT
	.align		4
        /*0000*/ 	.byte	0x04, 0x2f
        /*0002*/ 	.short	(.L_3 - .L_2)
	.align		4
.L_2:
        /*0004*/ 	.word	index@(triton_poi_fused__native_batch_norm_legit_no_training__unsafe_index_add_mul_relu_sub_11)
        /*0008*/ 	.word	0x0000001b


	//----- nvinfo : EIATTR_MIN_STACK_SIZE
	.align		4
.L_3:
        /*000c*/ 	.byte	0x04, 0x12
        /*000e*/ 	.short	(.L_5 - .L_4)
	.align		4
.L_4:
        /*0010*/ 	.word	index@(triton_poi_fused__native_batch_norm_legit_no_training__unsafe_index_add_mul_relu_sub_11)
        /*0014*/ 	.word	0x00000000


	//----- nvinfo : EIATTR_FRAME_SIZE
	.align		4
.L_5:
        /*0018*/ 	.byte	0x04, 0x11
        /*001a*/ 	.short	(.L_7 - .L_6)
	.align		4
.L_6:
        /*001c*/ 	.word	index@(triton_poi_fused__native_batch_norm_legit_no_training__unsafe_index_add_mul_relu_sub_11)
        /*0020*/ 	.word	0x00000000


	//----- nvinfo : EIATTR_MIN_STACK_SIZE
	.align		4
.L_7:
        /*0024*/ 	.byte	0x04, 0x12
        /*0026*/ 	.short	(.L_9 - .L_8)
	.align		4
.L_8:
        /*0028*/ 	.word	index@(triton_poi_fused__native_batch_norm_legit_no_training__unsafe_index_add_mul_relu_sub_11)
        /*002c*/ 	.word	0x00000000
.L_9:


//--------------------- .nv.info.triton_poi_fused__native_batch_norm_legit_no_training__unsafe_index_add_mul_relu_sub_11 --------------------------
	.section	.nv.info.triton_poi_fused__native_batch_norm_legit_no_training__unsafe_index_add_mul_relu_sub_11,"",@"SHT_CUDA_INFO"
	.sectionflags	@""
	.align	4


	//----- nvinfo : EIATTR_CUDA_API_VERSION
	.align		4
        /*0000*/ 	.byte	0x04, 0x37
        /*0002*/ 	.short	(.L_11 - .L_10)
.L_10:
        /*0004*/ 	.word	0x0000007c


	//----- nvinfo : EIATTR_KPARAM_INFO
	.align		4
.L_11:
        /*0008*/ 	.byte	0x04, 0x17
        /*000a*/ 	.short	(.L_13 - .L_12)
.L_12:
        /*000c*/ 	.word	0x00000000
        /*0010*/ 	.short	0x000d
        /*0012*/ 	.short	0x0068
        /*0014*/ 	.byte	0x00, 0xf0, 0x11, 0x00


	//----- nvinfo : EIATTR_KPARAM_INFO
	.align		4
.L_13:
        /*0018*/ 	.byte	0x04, 0x17
        /*001a*/ 	.short	(.L_15 - .L_14)
.L_14:
        /*001c*/ 	.word	0x00000000
        /*0020*/ 	.short	0x000c
        /*0022*/ 	.short	0x0060
        /*0024*/ 	.byte	0x00, 0xf4, 0x21, 0x00


	//----- nvinfo : EIATTR_KPARAM_INFO
	.align		4
.L_15:
        /*0028*/ 	.byte	0x04, 0x17
        /*002a*/ 	.short	(.L_17 - .L_16)
.L_16:
        /*002c*/ 	.word	0x00000000
        /*0030*/ 	.short	0x000b
        /*0032*/ 	.short	0x0058
        /*0034*/ 	.byte	0x00, 0xf4, 0x21, 0x00


	//----- nvinfo : EIATTR_KPARAM_INFO
	.align		4
.L_17:
        /*0038*/ 	.byte	0x04, 0x17
        /*003a*/ 	.short	(.L_19 - .L_18)
.L_18:
        /*003c*/ 	.word	0x00000000
        /*0040*/ 	.short	0x000a
        /*0042*/ 	.short	0x0050
        /*0044*/ 	.byte	0x00, 0xf4, 0x21, 0x00


	//----- nvinfo : EIATTR_KPARAM_INFO
	.align		4
.L_19:
        /*0048*/ 	.byte	0x04, 0x17
        /*004a*/ 	.short	(.L_21 - .L_20)
.L_20:
        /*004c*/ 	.word	0x00000000
        /*0050*/ 	.short	0x0009
        /*0052*/ 	.short	0x0048
        /*0054*/ 	.byte	0x00, 0xf4, 0x21, 0x00


	//----- nvinfo : EIATTR_KPARAM_INFO
	.align		4
.L_21:
        /*0058*/ 	.byte	0x04, 0x17
        /*005a*/ 	.short	(.L_23 - .L_22)
.L_22:
        /*005c*/ 	.word	0x00000000
        /*0060*/ 	.short	0x0008
        /*0062*/ 	.short	0x0040
        /*0064*/ 	.byte	0x00, 0xf4, 0x21, 0x00


	//----- nvinfo : EIATTR_KPARAM_INFO
	.align		4
.L_23:
        /*0068*/ 	.byte	0x04, 0x17
        /*006a*/ 	.short	(.L_25 - .L_24)
.L_24:
        /*006c*/ 	.word	0x00000000
        /*0070*/ 	.short	0x0007
        /*0072*/ 	.short	0x0038
        /*0074*/ 	.byte	0x00, 0xf4, 0x21, 0x00


	//----- nvinfo : EIATTR_KPARAM_INFO
	.align		4
.L_25:
        /*0078*/ 	.byte	0x04, 0x17
        /*007a*/ 	.short	(.L_27 - .L_26)
.L_26:
        /*007c*/ 	.word	0x00000000
        /*0080*/ 	.short	0x0006
        /*0082*/ 	.short	0x0030
        /*0084*/ 	.byte	0x00, 0xf4, 0x21, 0x00


	//----- nvinfo : EIATTR_KPARAM_INFO
	.align		4
.L_27:
        /*0088*/ 	.byte	0x04, 0x17
        /*008a*/ 	.short	(.L_29 - .L_28)
.L_28:
        /*008c*/ 	.word	0x00000000
        /*0090*/ 	.short	0x0005
        /*0092*/ 	.short	0x0028
        /*0094*/ 	.byte	0x00, 0xf4, 0x21, 0x00


	//----- nvinfo : EIATTR_KPARAM_INFO
	.align		4
.L_29:
        /*0098*/ 	.byte	0x04, 0x17
        /*009a*/ 	.short	(.L_31 - .L_30)
.L_30:
        /*009c*/ 	.word	0x00000000
        /*00a0*/ 	.short	0x0004
        /*00a2*/ 	.short	0x0020
        /*00a4*/ 	.byte	0x00, 0xf4, 0x21, 0x00


	//----- nvinfo : EIATTR_KPARAM_INFO
	.align		4
.L_31:
        /*00a8*/ 	.byte	0x04, 0x17
        /*00aa*/ 	.short	(.L_33 - .L_32)
.L_32:
        /*00ac*/ 	.word	0x00000000
        /*00b0*/ 	.short	0x0003
        /*00b2*/ 	.short	0x0018
        /*00b4*/ 	.byte	0x00, 0xf4, 0x21, 0x00


	//----- nvinfo : EIATTR_KPARAM_INFO
	.align		4
.L_33:
        /*00b8*/ 	.byte	0x04, 0x17
        /*00ba*/ 	.short	(.L_35 - .L_34)
.L_34:
        /*00bc*/ 	.word	0x00000000
        /*00c0*/ 	.short	0x0002
        /*00c2*/ 	.short	0x0010
        /*00c4*/ 	.byte	0x00, 0xf4, 0x21, 0x00


	//----- nvinfo : EIATTR_KPARAM_INFO
	.align		4
.L_35:
        /*00c8*/ 	.byte	0x04, 0x17
        /*00ca*/ 	.short	(.L_37 - .L_36)
.L_36:
        /*00cc*/ 	.word	0x00000000
        /*00d0*/ 	.short	0x0001
        /*00d2*/ 	.short	0x0008
        /*00d4*/ 	.byte	0x00, 0xf4, 0x21, 0x00


	//----- nvinfo : EIATTR_KPARAM_INFO
	.align		4
.L_37:
        /*00d8*/ 	.byte	0x04, 0x17
        /*00da*/ 	.short	(.L_39 - .L_38)
.L_38:
        /*00dc*/ 	.word	0x00000000
        /*00e0*/ 	.short	0x0000
        /*00e2*/ 	.short	0x0000
        /*00e4*/ 	.byte	0x00, 0xf4, 0x21, 0x00


	//----- nvinfo : EIATTR_SPARSE_MMA_MASK
	.align		4
.L_39:
        /*00e8*/ 	.byte	0x03, 0x50
        /*00ea*/ 	.short	0x0000


	//----- nvinfo : EIATTR_MAXREG_COUNT
	.align		4
        /*00ec*/ 	.byte	0x03, 0x1b
        /*00ee*/ 	.short	0x00ff


	//----- nvinfo : EIATTR_EXIT_INSTR_OFFSETS
	.align		4
        /*00f0*/ 	.byte	0x04, 0x1c
        /*00f2*/ 	.short	(.L_41 - .L_40)


	//   ....[0]....
.L_40:
        /*00f4*/ 	.word	0x00000430


	//   ....[1]....
        /*00f8*/ 	.word	0x00000450


	//----- nvinfo : EIATTR_REQNTID
	.align		4
.L_41:
        /*00fc*/ 	.byte	0x04, 0x10
        /*00fe*/ 	.short	(.L_43 - .L_42)
.L_42:
        /*0100*/ 	.word	0x00000020
        /*0104*/ 	.word	0x00000001
        /*0108*/ 	.word	0x00000001


	//----- nvinfo : EIATTR_CBANK_PARAM_SIZE
	.align		4
.L_43:
        /*010c*/ 	.byte	0x03, 0x19
        /*010e*/ 	.short	0x006c


	//----- nvinfo : EIATTR_PARAM_CBANK
	.align		4
        /*0110*/ 	.byte	0x04, 0x0a
        /*0112*/ 	.short	(.L_45 - .L_44)
	.align		4
.L_44:
        /*0114*/ 	.word	index@(.nv.constant0.triton_poi_fused__native_batch_norm_legit_no_training__unsafe_index_add_mul_relu_sub_11)
        /*0118*/ 	.short	0x0210
        /*011a*/ 	.short	0x006c


	//----- nvinfo : EIATTR_SW_WAR
	.align		4
.L_45:
        /*011c*/ 	.byte	0x04, 0x36
        /*011e*/ 	.short	(.L_47 - .L_46)
.L_46:
        /*0120*/ 	.word	0x00000008
.L_47:


//--------------------- .nv.callgraph             --------------------------
	.section	.nv.callgraph,"",@"SHT_CUDA_CALLGRAPH"
	.align	4
	.sectionentsize	8
	.align		4
        /*0000*/ 	.word	0x00000000
	.align		4
        /*0004*/ 	.word	0xffffffff
	.align		4
        /*0008*/ 	.word	0x00000000
	.align		4
        /*000c*/ 	.word	0xfffffffe
	.align		4
        /*0010*/ 	.word	0x00000000
	.align		4
        /*0014*/ 	.word	0xfffffffd
	.align		4
        /*0018*/ 	.word	0x00000000
	.align		4
        /*001c*/ 	.word	0xfffffffc


//--------------------- .nv.constant4             --------------------------
	.section	.nv.constant4,"a",@progbits
	.align	8
	.align		8
.nv.constant4:
        /*0000*/ 	.dword	_$_str
	.align		8
        /*0008*/ 	.dword	_$_str_$_2


//--------------------- .text.triton_poi_fused__native_batch_norm_legit_no_training__unsafe_index_add_mul_relu_sub_11 --------------------------
	.section	.text.triton_poi_fused__native_batch_norm_legit_no_training__unsafe_index_add_mul_relu_sub_11,"ax",@progbits
	.align	128
        .global         triton_poi_fused__native_batch_norm_legit_no_training__unsafe_index_add_mul_relu_sub_11
        .type           triton_poi_fused__native_batch_norm_legit_no_training__unsafe_index_add_mul_relu_sub_11,@function
        .size           triton_poi_fused__native_batch_norm_legit_no_training__unsafe_index_add_mul_relu_sub_11,(.L_x_1 - triton_poi_fused__native_batch_norm_legit_no_training__unsafe_index_add_mul_relu_sub_11)
        .other          triton_poi_fused__native_batch_norm_legit_no_training__unsafe_index_add_mul_relu_sub_11,@"STO_CUDA_ENTRY STV_DEFAULT"
triton_poi_fused__native_batch_norm_legit_no_training__unsafe_index_add_mul_relu_sub_11:
.text.triton_poi_fused__native_batch_norm_legit_no_training__unsafe_index_add_mul_relu_sub_11:
[----:B------:R-:W0:Y:S08]  /*0000*/  LDC R1, c[0x0][0x28] ;  /* 0x00000a00ff017b82 */ /* 0x000e300000000800 */
[----:B------:R-:W1:Y:S01]  /*0010*/  LDC.64 R2, c[0x0][0x260] ;  /* 0x00009800ff027b82 */ /* 0x000e620000000a00 */
[----:B------:R-:W-:Y:S01]  /*0020*/  ULDC.64 UR4, c[0x0][0x208] ;  /* 0x0000820000047ab9 */ /* 0x000fe20000000a00 */
[----:B------:R-:W2:Y:S01]  /*0030*/  S2R R24, SR_TID.X ;  /* 0x0000000000187919 */ /* 0x000ea20000002100 */
[----:B------:R-:W3:Y:S05]  /*0040*/  S2R R11, SR_CTAID.X ;  /* 0x00000000000b7919 */ /* 0x000eea0000002500 */
[----:B------:R-:W4:Y:S08]  /*0050*/  LDC.64 R6, c[0x0][0x250] ;  /* 0x00009400ff067b82 */ /* 0x000f300000000a00 */
[----:B------:R-:W5:Y:S01]  /*0060*/  LDC.64 R8, c[0x0][0x258] ;  /* 0x00009600ff087b82 */ /* 0x000f620000000a00 */
[----:B-1----:R1:W4:Y:S07]  /*0070*/  LDG.E R22, desc[UR4][R2.64] ;  /* 0x0000000402167981 */ /* 0x00232e000c1e1900 */
[----:B------:R-:W4:Y:S01]  /*0080*/  LDC.64 R4, c[0x0][0x228] ;  /* 0x00008a00ff047b82 */ /* 0x000f220000000a00 */
[----:B------:R-:W-:-:S07]  /*0090*/  IMAD.MOV.U32 R20, RZ, RZ, RZ ;  /* 0x000000ffff147224 */ /* 0x000fce00078e00ff */
[----:B------:R-:W4:Y:S01]  /*00a0*/  LDC.64 R14, c[0x0][0x238] ;  /* 0x00008e00ff0e7b82 */ /* 0x000f220000000a00 */
[----:B--2---:R-:W-:-:S05]  /*00b0*/  LOP3.LUT R0, R24, 0xf, RZ, 0xc0, !PT ;  /* 0x0000000f18007812 */ /* 0x004fca00078ec0ff */
[----:B---3--:R-:W-:Y:S01]  /*00c0*/  IMAD R19, R11, 0x10, R0 ;  /* 0x000000100b137824 */ /* 0x008fe200078e0200 */
[----:B------:R-:W-:Y:S01]  /*00d0*/  SHF.R.S32.HI R0, RZ, 0x1b, R11 ;  /* 0x0000001bff007819 */ /* 0x000fe2000001140b */
[----:B------:R-:W2:Y:S01]  /*00e0*/  LDC.64 R12, c[0x0][0x270] ;  /* 0x00009c00ff0c7b82 */ /* 0x000ea20000000a00 */
[----:B-----5:R-:W3:Y:S01]  /*00f0*/  LDG.E R9, desc[UR4][R8.64] ;  /* 0x0000000408097981 */ /* 0x020ee2000c1e1900 */
[C---:B----4-:R-:W-:Y:S01]  /*0100*/  IMAD.WIDE R6, R19.reuse, 0x4, R6 ;  /* 0x0000000413067825 */ /* 0x050fe200078e0206 */
[----:B-1----:R-:W-:Y:S02]  /*0110*/  SGXT R2, R0, 0x1 ;  /* 0x000000010002781a */ /* 0x002fe40000000200 */
[C---:B------:R-:W-:Y:S02]  /*0120*/  ISETP.GE.AND P0, PT, R19.reuse, 0x10, PT ;  /* 0x000000101300780c */ /* 0x040fe40003f06270 */
[-C--:B------:R-:W-:Y:S01]  /*0130*/  LEA.HI R2, R2, R19.reuse, RZ, 0x2 ;  /* 0x0000001302027211 */ /* 0x080fe200078f10ff */
[----:B------:R-:W1:Y:S01]  /*0140*/  LDC.64 R10, c[0x0][0x268] ;  /* 0x00009a00ff0a7b82 */ /* 0x000e620000000a00 */
[----:B------:R-:W-:-:S02]  /*0150*/  LEA.HI R0, R19, R19, RZ, 0x1 ;  /* 0x0000001313007211 */ /* 0x000fc400078f08ff */
[----:B------:R-:W-:Y:S02]  /*0160*/  SHF.R.S32.HI R3, RZ, 0x2, R2 ;  /* 0x00000002ff037819 */ /* 0x000fe40000011402 */
[C---:B------:R-:W-:Y:S02]  /*0170*/  LOP3.LUT R2, R0.reuse, 0xfffffffe, RZ, 0xc0, !PT ;  /* 0xfffffffe00027812 */ /* 0x040fe400078ec0ff */
[----:B------:R-:W-:Y:S01]  /*0180*/  SHF.R.S32.HI R21, RZ, 0x1, R0 ;  /* 0x00000001ff157819 */ /* 0x000fe20000011400 */
[----:B------:R-:W4:Y:S01]  /*0190*/  LDC.64 R16, c[0x0][0x248] ;  /* 0x00009200ff107b82 */ /* 0x000f220000000a00 */
[----:B------:R-:W-:Y:S01]  /*01a0*/  IADD3 R23, R19, -R2, RZ ;  /* 0x8000000213177210 */ /* 0x000fe20007ffe0ff */
[----:B------:R-:W3:Y:S01]  /*01b0*/  @!P0 LDG.E R20, desc[UR4][R6.64] ;  /* 0x0000000406148981 */ /* 0x000ee2000c1e1900 */
[----:B------:R-:W-:Y:S01]  /*01c0*/  LEA.HI R0, R0, R21, RZ, 0x1 ;  /* 0x0000001500007211 */ /* 0x000fe200078f08ff */
[----:B------:R-:W-:Y:S02]  /*01d0*/  IMAD.MOV.U32 R18, RZ, RZ, RZ ;  /* 0x000000ffff127224 */ /* 0x000fe400078e00ff */
[----:B0-----:R-:W-:Y:S01]  /*01e0*/  IMAD.WIDE R2, R3, 0x4, R4 ;  /* 0x0000000403027825 */ /* 0x001fe200078e0204 */
[----:B------:R-:W-:Y:S01]  /*01f0*/  LOP3.LUT R0, R0, 0xfffffffe, RZ, 0xc0, !PT ;  /* 0xfffffffe00007812 */ /* 0x000fe200078ec0ff */
[----:B--2---:R-:W2:Y:S02]  /*0200*/  LDG.E R13, desc[UR4][R12.64] ;  /* 0x000000040c0d7981 */ /* 0x004ea4000c1e1900 */
[----:B------:R-:W-:Y:S01]  /*0210*/  IMAD.WIDE R4, R23, 0x4, R14 ;  /* 0x0000000417047825 */ /* 0x000fe200078e020e */
[----:B------:R-:W-:Y:S01]  /*0220*/  IADD3 R21, R21, -R0, RZ ;  /* 0x8000000015157210 */ /* 0x000fe20007ffe0ff */
[----:B------:R0:W5:Y:S02]  /*0230*/  @!P0 LDG.E.EL R18, desc[UR4][R2.64] ;  /* 0x0000000402128981 */ /* 0x000164000c2e1900 */
[----:B------:R-:W-:Y:S01]  /*0240*/  IMAD.MOV.U32 R15, RZ, RZ, RZ ;  /* 0x000000ffff0f7224 */ /* 0x000fe200078e00ff */
[----:B------:R-:W-:Y:S01]  /*0250*/  HFMA2.MMA R0, -RZ, RZ, 0, 0 ;  /* 0x00000000ff007435 */ /* 0x000fe200000001ff */
[----:B-1----:R-:W2:Y:S04]  /*0260*/  LDG.E R10, desc[UR4][R10.64] ;  /* 0x000000040a0a7981 */ /* 0x002ea8000c1e1900 */
[----:B------:R1:W2:Y:S01]  /*0270*/  @!P0 LDG.E.EL R15, desc[UR4][R4.64] ;  /* 0x00000004040f8981 */ /* 0x0002a2000c2e1900 */
[----:B0-----:R-:W0:Y:S01]  /*0280*/  LDC.64 R2, c[0x0][0x210] ;  /* 0x00008400ff027b82 */ /* 0x001e220000000a00 */
[----:B----4-:R-:W-:-:S05]  /*0290*/  IMAD.WIDE R6, R21, 0x4, R16 ;  /* 0x0000000415067825 */ /* 0x010fca00078e0210 */
[----:B------:R-:W4:Y:S01]  /*02a0*/  @!P0 LDG.E.EL R0, desc[UR4][R6.64] ;  /* 0x0000000406008981 */ /* 0x000f22000c2e1900 */
[----:B-1----:R-:W-:Y:S01]  /*02b0*/  MOV R5, 0x3e800000 ;  /* 0x3e80000000057802 */ /* 0x002fe20000000f00 */
[----:B0-----:R-:W-:-:S04]  /*02c0*/  IMAD.WIDE R2, R19, 0x4, R2 ;  /* 0x0000000413027825 */ /* 0x001fc800078e0202 */
[----:B------:R-:W-:-:S04]  /*02d0*/  FADD R22, R22, 9.9999997473787516356e-06 ;  /* 0x3727c5ac16167421 */ /* 0x000fc80000000000 */
[----:B------:R-:W0:Y:S02]  /*02e0*/  MUFU.SQRT R8, R22 ;  /* 0x0000001600087308 */ /* 0x000e240000002000 */
[C---:B0-----:R-:W-:Y:S02]  /*02f0*/  FSETP.GT.AND P0, PT, R8.reuse, 8.50705917302346158658e+37, PT ;  /* 0x7e8000000800780b */ /* 0x041fe40003f04000 */
[----:B------:R-:W-:-:S11]  /*0300*/  FSETP.GEU.AND P1, PT, R8, 1.175494350822287508e-38, PT ;  /* 0x008000000800780b */ /* 0x000fd60003f2e000 */
[----:B------:R-:W-:-:S04]  /*0310*/  @P0 FMUL R8, R8, 0.25 ;  /* 0x3e80000008080820 */ /* 0x000fc80000400000 */
[----:B------:R-:W-:-:S06]  /*0320*/  @!P1 FMUL R8, R8, 16777216 ;  /* 0x4b80000008089820 */ /* 0x000fcc0000400000 */
[----:B------:R-:W0:Y:S01]  /*0330*/  MUFU.RCP R8, R8 ;  /* 0x0000000800087308 */ /* 0x000e220000001000 */
[----:B------:R-:W-:Y:S01]  /*0340*/  FSEL R5, R5, 1, P0 ;  /* 0x3f80000005057808 */ /* 0x000fe20000000000 */
[----:B---3--:R-:W-:-:S04]  /*0350*/  FADD R9, -R9, R20 ;  /* 0x0000001409097221 */ /* 0x008fc80000000100 */
[----:B------:R-:W-:Y:S01]  /*0360*/  @!P1 FMUL R5, R5, 16777216 ;  /* 0x4b80000005059820 */ /* 0x000fe20000400000 */
[----:B------:R-:W-:-:S03]  /*0370*/  LOP3.LUT P0, RZ, R24, 0x10, RZ, 0xc0, !PT ;  /* 0x0000001018ff7812 */ /* 0x000fc6000780c0ff */
[----:B0-----:R-:W-:Y:S01]  /*0380*/  FMUL R4, R8, R5 ;  /* 0x0000000508047220 */ /* 0x001fe20000400000 */
[----:B-----5:R-:W-:-:S03]  /*0390*/  FADD R5, R18, -R18 ;  /* 0x8000001212057221 */ /* 0x020fc60000000000 */
[----:B------:R-:W-:Y:S01]  /*03a0*/  FMUL R4, R9, R4 ;  /* 0x0000000409047220 */ /* 0x000fe20000400000 */
[----:B------:R-:W-:Y:S01]  /*03b0*/  ISETP.LT.AND P0, PT, R19, 0x10, !P0 ;  /* 0x000000101300780c */ /* 0x000fe20004701270 */
[----:B--2---:R-:W-:Y:S02]  /*03c0*/  FFMA R5, R5, R15, R18 ;  /* 0x0000000f05057223 */ /* 0x004fe40000000012 */
[----:B------:R-:W-:Y:S02]  /*03d0*/  FFMA R10, R10, R4, R13 ;  /* 0x000000040a0a7223 */ /* 0x000fe4000000000d */
[----:B------:R-:W-:-:S03]  /*03e0*/  FADD R4, R5, -R5 ;  /* 0x8000000505047221 */ /* 0x000fc60000000000 */
[----:B------:R-:W-:Y:S01]  /*03f0*/  FSETP.GEU.AND P1, PT, R10, RZ, PT ;  /* 0x000000ff0a00720b */ /* 0x000fe20003f2e000 */
[----:B----4-:R-:W-:-:S03]  /*0400*/  FFMA R0, R4, R0, R5 ;  /* 0x0000000004007223 */ /* 0x010fc60000000005 */
[----:B------:R-:W-:-:S05]  /*0410*/  FSEL R7, R10, RZ, P1 ;  /* 0x000000ff0a077208 */ /* 0x000fca0000800000 */
[----:B------:R-:W-:Y:S01]  /*0420*/  FADD R7, R0, R7 ;  /* 0x0000000700077221 */ /* 0x000fe20000000000 */
[----:B------:R-:W-:Y:S06]  /*0430*/  @!P0 EXIT ;  /* 0x000000000000894d */ /* 0x000fec0003800000 */
[----:B------:R-:W-:Y:S01]  /*0440*/  STG.E desc[UR4][R2.64], R7 ;  /* 0x0000000702007986 */ /* 0x000fe2000c101904 */
[----:B------:R-:W-:Y:S05]  /*0450*/  EXIT ;  /* 0x000000000000794d */ /* 0x000fea0003800000 */
.L_x_0:
[----:B------:R-:W-:-:S00]  /*0460*/  BRA `(.L_x_0) ;  /* 0xfffffffc00fc7947 */ /* 0x000fc0000383ffff */
[----:B------:R-:W-:-:S00]  /*0470*/  NOP ;  /* 0x0000000000007918 */ /* 0x000fc00000000000 */
        /* <DEDUP_REMOVED lines=8> */
.L_x_1:


//--------------------- .nv.global.init           --------------------------
	.section	.nv.global.init,"aw",@progbits
.nv.global.init:
	.type		_$_str,@object
	.size		_$_str,(_$_str_$_2 - _$_str)
_$_str:
        /*0000*/ 	.byte	0x5f, 0x5f, 0x43, 0x55, 0x44, 0x41, 0x5f, 0x46, 0x54, 0x5a, 0x00
	.type		_$_str_$_2,@object
	.size		_$_str_$_2,(.L_1 - _$_str_$_2)
_$_str_$_2:
        /*000b*/ 	.byte	0x5f, 0x5f, 0x43, 0x55, 0x44, 0x41, 0x5f, 0x50, 0x52, 0x45, 0x43, 0x5f, 0x53, 0x51, 0x52, 0x54
        /*001b*/ 	.byte	0x00
.L_1:


//--------------------- .nv.constant0.triton_poi_fused__native_batch_norm_legit_no_training__unsafe_index_add_mul_relu_sub_11 --------------------------
	.section	.nv.constant0.triton_poi_fused__native_batch_norm_legit_no_training__unsafe_index_add_mul_relu_sub_11,"a",@progbits
	.sectionflags	@""
	.align	4
.nv.constant0.triton_poi_fused__native_batch_norm_legit_no_training__unsafe_index_add_mul_relu_sub_11:
	.zero		636
